	.headerflags	@"EF_CUDA_TEXMODE_UNIFIED EF_CUDA_64BIT_ADDRESS EF_CUDA_SM86 EF_CUDA_VIRTUAL_SM(EF_CUDA_SM86)"
	.elftype	@"ET_EXEC"


//--------------------- .nv.info                  --------------------------
	.section	.nv.info,"",@"SHT_CUDA_INFO"
	.align	4


	//----- nvinfo : EIATTR_REGCOUNT
	.align		4
        /*0000*/ 	.byte	0x04, 0x2f
        /*0002*/ 	.short	(.L_1 - .L_0)
	.align		4
.L_0:
        /*0004*/ 	.word	index@(triton_poi_fused_clone_17)
        /*0008*/ 	.word	0x00000008


	//----- nvinfo : EIATTR_MIN_STACK_SIZE
	.align		4
.L_1:
        /*000c*/ 	.byte	0x04, 0x12
        /*000e*/ 	.short	(.L_3 - .L_2)
	.align		4
.L_2:
        /*0010*/ 	.word	index@(triton_poi_fused_clone_17)
        /*0014*/ 	.word	0x00000000


	//----- nvinfo : EIATTR_FRAME_SIZE
	.align		4
.L_3:
        /*0018*/ 	.byte	0x04, 0x11
        /*001a*/ 	.short	(.L_5 - .L_4)
	.align		4
.L_4:
        /*001c*/ 	.word	index@(triton_poi_fused_clone_17)
        /*0020*/ 	.word	0x00000000


	//----- nvinfo : EIATTR_MIN_STACK_SIZE
	.align		4
.L_5:
        /*0024*/ 	.byte	0x04, 0x12
        /*0026*/ 	.short	(.L_7 - .L_6)
	.align		4
.L_6:
        /*0028*/ 	.word	index@(triton_poi_fused_clone_17)
        /*002c*/ 	.word	0x00000000
.L_7:


//--------------------- .nv.info.triton_poi_fused_clone_17 --------------------------
	.section	.nv.info.triton_poi_fused_clone_17,"",@"SHT_CUDA_INFO"
	.sectionflags	@""
	.align	4


	//----- nvinfo : EIATTR_CUDA_API_VERSION
	.align		4
        /*0000*/ 	.byte	0x04, 0x37
        /*0002*/ 	.short	(.L_9 - .L_8)
.L_8:
        /*0004*/ 	.word	0x0000007c


	//----- nvinfo : EIATTR_SW2861232_WAR
	.align		4
.L_9:
        /*0008*/ 	.byte	0x01, 0x35
	.zero		2


	//----- nvinfo : EIATTR_PARAM_CBANK
	.align		4
        /*000c*/ 	.byte	0x04, 0x0a
        /*000e*/ 	.short	(.L_11 - .L_10)
	.align		4
.L_10:
        /*0010*/ 	.word	index@(.nv.constant0.triton_poi_fused_clone_17)
        /*0014*/ 	.short	0x0160
        /*0016*/ 	.short	0x0020


	//----- nvinfo : EIATTR_CBANK_PARAM_SIZE
	.align		4
.L_11:
        /*0018*/ 	.byte	0x03, 0x19
        /*001a*/ 	.short	0x0020


	//----- nvinfo : EIATTR_KPARAM_INFO
	.align		4
        /*001c*/ 	.byte	0x04, 0x17
        /*001e*/ 	.short	(.L_13 - .L_12)
.L_12:
        /*0020*/ 	.word	0x00000000
        /*0024*/ 	.short	0x0003
        /*0026*/ 	.short	0x0018
        /*0028*/ 	.byte	0x00, 0xf4, 0x21, 0x00


	//----- nvinfo : EIATTR_KPARAM_INFO
	.align		4
.L_13:
        /*002c*/ 	.byte	0x04, 0x17
        /*002e*/ 	.short	(.L_15 - .L_14)
.L_14:
        /*0030*/ 	.word	0x00000000
        /*0034*/ 	.short	0x0002
        /*0036*/ 	.short	0x0010
        /*0038*/ 	.byte	0x00, 0xf0, 0x11, 0x00


	//----- nvinfo : EIATTR_KPARAM_INFO
	.align		4
.L_15:
        /*003c*/ 	.byte	0x04, 0x17
        /*003e*/ 	.short	(.L_17 - .L_16)
.L_16:
        /*0040*/ 	.word	0x00000000
        /*0044*/ 	.short	0x0001
        /*0046*/ 	.short	0x0008
        /*0048*/ 	.byte	0x00, 0xf4, 0x21, 0x00


	//----- nvinfo : EIATTR_KPARAM_INFO
	.align		4
.L_17:
        /*004c*/ 	.byte	0x04, 0x17
        /*004e*/ 	.short	(.L_19 - .L_18)
.L_18:
        /*0050*/ 	.word	0x00000000
        /*0054*/ 	.short	0x0000
        /*0056*/ 	.short	0x0000
        /*0058*/ 	.byte	0x00, 0xf4, 0x21, 0x00


	//----- nvinfo : EIATTR_MAXREG_COUNT
	.align		4
.L_19:
        /*005c*/ 	.byte	0x03, 0x1b
        /*005e*/ 	.short	0x00ff


	//----- nvinfo : EIATTR_EXIT_INSTR_OFFSETS
	.align		4
        /*0060*/ 	.byte	0x04, 0x1c
        /*0062*/ 	.short	(.L_21 - .L_20)


	//   ....[0]....
.L_20:
        /*0064*/ 	.word	0x00000120


	//----- nvinfo : EIATTR_REQNTID
	.align		4
.L_21:
        /*0068*/ 	.byte	0x04, 0x10
        /*006a*/ 	.short	(.L_23 - .L_22)
.L_22:
        /*006c*/ 	.word	0x00000100
        /*0070*/ 	.word	0x00000001
        /*0074*/ 	.word	0x00000001
.L_23:


//--------------------- .nv.callgraph             --------------------------
	.section	.nv.callgraph,"",@"SHT_CUDA_CALLGRAPH"
	.align	4
	.sectionentsize	8
	.align		4
        /*0000*/ 	.word	0x00000000
	.align		4
        /*0004*/ 	.word	0xffffffff
	.align		4
        /*0008*/ 	.word	0x00000000
	.align		4
        /*000c*/ 	.word	0xfffffffe
	.align		4
        /*0010*/ 	.word	0x00000000
	.align		4
        /*0014*/ 	.word	0xfffffffd
	.align		4
        /*0018*/ 	.word	0x00000000
	.align		4
        /*001c*/ 	.word	0xfffffffc


//--------------------- .nv.rel.action            --------------------------
	.section	.nv.rel.action,"",@"SHT_CUDA_RELOCINFO"
	.align	8
	.sectionentsize	8
        /*0000*/ 	.byte	0x73, 0x00, 0x00, 0x00, 0x00, 0x00, 0x00, 0x00, 0x00, 0x00, 0x00, 0x11, 0x25, 0x00, 0x05, 0x36


//--------------------- .nv.constant0.triton_poi_fused_clone_17 --------------------------
	.section	.nv.constant0.triton_poi_fused_clone_17,"a",@progbits
	.sectionflags	@""
	.align	4
.nv.constant0.triton_poi_fused_clone_17:
	.zero		384


//--------------------- .text.triton_poi_fused_clone_17 --------------------------
	.section	.text.triton_poi_fused_clone_17,"ax",@progbits
	.sectioninfo	@"SHI_REGISTERS=8"
	.align	128
        .global         triton_poi_fused_clone_17
        .type           triton_poi_fused_clone_17,@function
        .size           triton_poi_fused_clone_17,(.L_x_1 - triton_poi_fused_clone_17)
        .other          triton_poi_fused_clone_17,@"STO_CUDA_ENTRY STV_DEFAULT"
triton_poi_fused_clone_17:
.text.triton_poi_fused_clone_17:
[----:B------:R-:W-:Y:S02]  /*0000*/  MOV R1, c[0x0][0x28] ;  /* 0x00000a0000017a02 */ /* 0x000fe40000000f00 */
[----:B------:R-:W0:Y:S01]  /*0010*/  S2R R0, SR_TID.X ;  /* 0x0000000000007919 */ /* 0x000e220000002100 */
[----:B------:R-:W-:Y:S01]  /*0020*/  MOV R5, 0x2 ;  /* 0x0000000200057802 */ /* 0x000fe20000000f00 */
[----:B------:R-:W-:Y:S02]  /*0030*/  ULDC.64 UR4, c[0x0][0x118] ;  /* 0x0000460000047ab9 */ /* 0x000fe40000000a00 */
[----:B------:R-:W1:Y:S01]  /*0040*/  S2R R3, SR_CTAID.X ;  /* 0x0000000000037919 */ /* 0x000e620000002500 */
[----:B0-----:R-:W-:-:S04]  /*0050*/  SHF.L.U32 R0, R0, 0x1, RZ ;  /* 0x0000000100007819 */ /* 0x001fc800000006ff */
[----:B------:R-:W-:-:S04]  /*0060*/  LOP3.LUT R0, R0, 0x1fe, RZ, 0xc0, !PT ;  /* 0x000001fe00007812 */ /* 0x000fc800078ec0ff */
[----:B-1----:R-:W-:-:S05]  /*0070*/  LEA R0, R3, R0, 0x9 ;  /* 0x0000000003007211 */ /* 0x002fca00078e48ff */
[----:B------:R-:W-:-:S05]  /*0080*/  IMAD.HI R2, R0, 0x38e38e39, RZ ;  /* 0x38e38e3900027827 */ /* 0x000fca00078e02ff */
[----:B------:R-:W-:-:S04]  /*0090*/  SHF.R.U32.HI R3, RZ, 0x1f, R2 ;  /* 0x0000001fff037819 */ /* 0x000fc80000011602 */
[----:B------:R-:W-:-:S05]  /*00a0*/  LEA.HI.SX32 R3, R2, R3, 0xc ;  /* 0x0000000302037211 */ /* 0x000fca00078f62ff */
[----:B------:R-:W-:-:S04]  /*00b0*/  IMAD R2, R3, -0x480000, R0 ;  /* 0xffb8000003027824 */ /* 0x000fc800078e0200 */
[----:B------:R-:W-:-:S05]  /*00c0*/  IMAD R2, R3, 0x4c8000, R2 ;  /* 0x004c800003027824 */ /* 0x000fca00078e0202 */
[----:B------:R-:W-:-:S05]  /*00d0*/  IADD3 R2, R2, 0x48000, RZ ;  /* 0x0004800002027810 */ /* 0x000fca0007ffe0ff */
[----:B------:R-:W-:-:S06]  /*00e0*/  IMAD.WIDE R2, R2, R5, c[0x0][0x160] ;  /* 0x0000580002027625 */ /* 0x000fcc00078e0205 */
[----:B------:R-:W2:Y:S01]  /*00f0*/  LDG.E R3, [R2.64] ;  /* 0x0000000402037981 */ /* 0x000ea2000c1e1900 */
[----:B------:R-:W-:-:S05]  /*0100*/  IMAD.WIDE R4, R0, R5, c[0x0][0x168] ;  /* 0x00005a0000047625 */ /* 0x000fca00078e0205 */
[----:B--2---:R-:W-:Y:S01]  /*0110*/  STG.E [R4.64], R3 ;  /* 0x0000000304007986 */ /* 0x004fe2000c101904 */
[----:B------:R-:W-:Y:S05]  /*0120*/  EXIT ;  /* 0x000000000000794d */ /* 0x000fea0003800000 */
.L_x_0:
[----:B------:R-:W-:-:S00]  /*0130*/  BRA `(.L_x_0) ;  /* 0xfffffff000007947 */ /* 0x000fc0000383ffff */
[----:B------:R-:W-:-:S00]  /*0140*/  NOP ;  /* 0x0000000000007918 */ /* 0x000fc00000000000 */
        /* <DEDUP_REMOVED lines=11> */
.L_x_1:
